//
// Generated by NVIDIA NVVM Compiler
//
// Compiler Build ID: CL-36424714
// Cuda compilation tools, release 13.0, V13.0.88
// Based on NVVM 20.0.0
//

.version 9.0
.target sm_100
.address_size 64

	// .globl	_Z11renderPixely

.visible .entry _Z11renderPixely(
	.param .u64 _Z11renderPixely_param_0
)
{
	.reg .b32 	%r<8>;
	.reg .b32 	%f<6>;
	.reg .b64 	%rd<2>;

	ld.param.u64 	%rd1, [_Z11renderPixely_param_0];
	mov.u32 	%r1, %ctaid.x;
	mov.u32 	%r2, %ctaid.y;
	cvt.rn.f32.u32 	%f1, %r1;
	div.rn.f32 	%f2, %f1, 0f48EA6000;
	div.rn.f32 	%f3, %f1, 0f44480000;
	cvt.rn.f32.u32 	%f4, %r2;
	div.rn.f32 	%f5, %f4, 0f44160000;
	shl.b32 	%r3, %r1, 4;
	mov.b32 	%r4, %f2;
	mov.b32 	%r5, %f3;
	mov.b32 	%r6, %f5;
	mov.b32 	%r7, 0;
	sust.b.2d.v4.b32.trap 	[%rd1, {%r3, %r2}], {%r4, %r5, %r6, %r7};
	ret;

}


// ===== COMPILED SASS (sm_100) =====

	.target	sm_100

	.elftype	@"ET_EXEC"


//--------------------- .note.nv.tkinfo           --------------------------
	.section	.note.nv.tkinfo,"",@"SHT_NOTE"
	.sectionflags	@"SHF_NOTE_NV_TKINFO"
	.tkinfo
        /*0018*/ 	.word	0x00000002
        /*0030*/ 	.string	""
        /*0030*/ 	.string	"ptxas"
        /*0030*/ 	.string	"Cuda compilation tools, release 13.0, V13.0.88"
        /*0030*/ 	.string	"Build cuda_13.0.r13.0/compiler.36424714_0"
        /*0030*/ 	.string	"-arch sm_100 -m 64 "



//--------------------- .note.nv.cuinfo           --------------------------
	.section	.note.nv.cuinfo,"",@"SHT_NOTE"
	.sectionflags	@"SHF_NOTE_NV_CUINFO"
        /*0018*/ 	.short	0x0002
        /*001a*/ 	.short	0x0064
        /*001c*/ 	.short	0x0082
	.zero		2


//--------------------- .nv.info                  --------------------------
	.section	.nv.info,"",@"SHT_CUDA_INFO"
	.align	4


	//----- nvinfo : EIATTR_REGCOUNT
	.align		4
        /*0000*/ 	.byte	0x04, 0x2f
        /*0002*/ 	.short	(.L_1 - .L_0)
	.align		4
.L_0:
        /*0004*/ 	.word	index@(_Z11renderPixely)
        /*0008*/ 	.word	0x00000013


	//----- nvinfo : EIATTR_FRAME_SIZE
	.align		4
.L_1:
        /*000c*/ 	.byte	0x04, 0x11
        /*000e*/ 	.short	(.L_3 - .L_2)
	.align		4
.L_2:
        /*0010*/ 	.word	index@($__internal_0_$__cuda_sm3x_div_rn_noftz_f32_slowpath)
        /*0014*/ 	.word	0x00000000


	//----- nvinfo : EIATTR_FRAME_SIZE
	.align		4
.L_3:
        /*0018*/ 	.byte	0x04, 0x11
        /*001a*/ 	.short	(.L_5 - .L_4)
	.align		4
.L_4:
        /*001c*/ 	.word	index@(_Z11renderPixely)
        /*0020*/ 	.word	0x00000000


	//----- nvinfo : EIATTR_MIN_STACK_SIZE
	.align		4
.L_5:
        /*0024*/ 	.byte	0x04, 0x12
        /*0026*/ 	.short	(.L_7 - .L_6)
	.align		4
.L_6:
        /*0028*/ 	.word	index@(_Z11renderPixely)
        /*002c*/ 	.word	0x00000000
.L_7:


//--------------------- .nv.compat                --------------------------
	.section	.nv.compat,"",@"SHT_CUDA_COMPAT_INFO"
	.align	4
        /*0000*/ 	.byte	0x02, 0x09, 0x00, 0x00, 0x02, 0x02, 0x02, 0x00, 0x02, 0x05, 0x05, 0x00, 0x03, 0x07, 0x01, 0x01
        /*0010*/ 	.byte	0x02, 0x03, 0x00, 0x00, 0x02, 0x06, 0x01, 0x00, 0x04, 0x0b, 0x08, 0x00, 0x01, 0x00, 0x00, 0x00
        /*0020*/ 	.byte	0x00, 0x00, 0x00, 0x00


//--------------------- .nv.info._Z11renderPixely --------------------------
	.section	.nv.info._Z11renderPixely,"",@"SHT_CUDA_INFO"
	.sectionflags	@""
	.align	4


	//----- nvinfo : EIATTR_CUDA_API_VERSION
	.align		4
        /*0000*/ 	.byte	0x04, 0x37
        /*0002*/ 	.short	(.L_9 - .L_8)
.L_8:
        /*0004*/ 	.word	0x00000082


	//----- nvinfo : EIATTR_KPARAM_INFO
	.align		4
.L_9:
        /*0008*/ 	.byte	0x04, 0x17
        /*000a*/ 	.short	(.L_11 - .L_10)
.L_10:
        /*000c*/ 	.word	0x00000000
        /*0010*/ 	.short	0x0000
        /*0012*/ 	.short	0x0000
        /*0014*/ 	.byte	0x00, 0xf0, 0x21, 0x00


	//----- nvinfo : EIATTR_SPARSE_MMA_MASK
	.align		4
.L_11:
        /*0018*/ 	.byte	0x03, 0x50
        /*001a*/ 	.short	0x0000


	//----- nvinfo : EIATTR_MAXREG_COUNT
	.align		4
        /*001c*/ 	.byte	0x03, 0x1b
        /*001e*/ 	.short	0x00ff


	//----- nvinfo : EIATTR_MERCURY_ISA_VERSION
	.align		4
        /*0020*/ 	.byte	0x03, 0x5f
        /*0022*/ 	.short	0x0101


	//----- nvinfo : EIATTR_VRC_CTA_INIT_COUNT
	.align		4
        /*0024*/ 	.byte	0x02, 0x4a
	.zero		1
	.zero		1


	//----- nvinfo : EIATTR_EXIT_INSTR_OFFSETS
	.align		4
        /*0028*/ 	.byte	0x04, 0x1c
        /*002a*/ 	.short	(.L_13 - .L_12)


	//   ....[0]....
.L_12:
        /*002c*/ 	.word	0x00000300


	//----- nvinfo : EIATTR_CRS_STACK_SIZE
	.align		4
.L_13:
        /*0030*/ 	.byte	0x04, 0x1e
        /*0032*/ 	.short	(.L_15 - .L_14)
.L_14:
        /*0034*/ 	.word	0x00000000


	//----- nvinfo : EIATTR_CBANK_PARAM_SIZE
	.align		4
.L_15:
        /*0038*/ 	.byte	0x03, 0x19
        /*003a*/ 	.short	0x0008


	//----- nvinfo : EIATTR_PARAM_CBANK
	.align		4
        /*003c*/ 	.byte	0x04, 0x0a
        /*003e*/ 	.short	(.L_17 - .L_16)
	.align		4
.L_16:
        /*0040*/ 	.word	index@(.nv.constant0._Z11renderPixely)
        /*0044*/ 	.short	0x0380
        /*0046*/ 	.short	0x0008


	//----- nvinfo : EIATTR_SW_WAR
	.align		4
.L_17:
        /*0048*/ 	.byte	0x04, 0x36
        /*004a*/ 	.short	(.L_19 - .L_18)
.L_18:
        /*004c*/ 	.word	0x00000008
.L_19:


//--------------------- .nv.callgraph             --------------------------
	.section	.nv.callgraph,"",@"SHT_CUDA_CALLGRAPH"
	.align	4
	.sectionentsize	8
	.align		4
        /*0000*/ 	.word	0x00000000
	.align		4
        /*0004*/ 	.word	0xffffffff
	.align		4
        /*0008*/ 	.word	0x00000000
	.align		4
        /*000c*/ 	.word	0xfffffffe
	.align		4
        /*0010*/ 	.word	0x00000000
	.align		4
        /*0014*/ 	.word	0xfffffffd
	.align		4
        /*0018*/ 	.word	0x00000000
	.align		4
        /*001c*/ 	.word	0xfffffffc


//--------------------- .text._Z11renderPixely    --------------------------
	.section	.text._Z11renderPixely,"ax",@progbits
	.align	128
        .global         _Z11renderPixely
        .type           _Z11renderPixely,@function
        .size           _Z11renderPixely,(.L_x_12 - _Z11renderPixely)
        .other          _Z11renderPixely,@"STO_CUDA_ENTRY STV_DEFAULT"
_Z11renderPixely:
.text._Z11renderPixely:
[----:B------:R-:W-:Y:S01]  /*0000*/  LDC R1, c[0x0][0x37c] ;  /* 0x0000df00ff017b82 */ /* 0x000fe20000000800 */
[----:B------:R-:W0:Y:S01]  /*0010*/  S2R R8, SR_CTAID.X ;  /* 0x0000000000087919 */ /* 0x000e220000002500 */
[----:B------:R-:W-:Y:S02]  /*0020*/  IMAD.MOV.U32 R3, RZ, RZ, 0x360bcf65 ;  /* 0x360bcf65ff037424 */ /* 0x000fe400078e00ff */
[----:B------:R-:W-:Y:S01]  /*0030*/  IMAD.MOV.U32 R2, RZ, RZ, 0x48ea6000 ;  /* 0x48ea6000ff027424 */ /* 0x000fe200078e00ff */
[----:B------:R-:W1:Y:S03]  /*0040*/  S2R R9, SR_CTAID.Y ;  /* 0x0000000000097919 */ /* 0x000e660000002600 */
[----:B------:R-:W-:-:S04]  /*0050*/  FFMA R2, R3, -R2, 1 ;  /* 0x3f80000003027423 */ /* 0x000fc80000000802 */
[----:B------:R-:W-:Y:S01]  /*0060*/  FFMA R3, R2, R3, 2.0833333564951317385e-06 ;  /* 0x360bcf6502037423 */ /* 0x000fe20000000003 */
[----:B0-----:R-:W-:-:S04]  /*0070*/  I2FP.F32.U32 R0, R8 ;  /* 0x0000000800007245 */ /* 0x001fc80000201000 */
[----:B------:R-:W0:Y:S01]  /*0080*/  FCHK P0, R0, 480000 ;  /* 0x48ea600000007902 */ /* 0x000e220000000000 */
[----:B------:R-:W-:-:S04]  /*0090*/  FFMA R4, R0, R3, RZ ;  /* 0x0000000300047223 */ /* 0x000fc800000000ff */
[----:B------:R-:W-:-:S04]  /*00a0*/  FFMA R2, R4, -480000, R0 ;  /* 0xc8ea600004027823 */ /* 0x000fc80000000000 */
[----:B------:R-:W-:Y:S01]  /*00b0*/  FFMA R4, R3, R2, R4 ;  /* 0x0000000203047223 */ /* 0x000fe20000000004 */
[----:B01----:R-:W-:Y:S06]  /*00c0*/  @!P0 BRA `(.L_x_0) ;  /* 0x0000000000108947 */ /* 0x003fec0003800000 */
[----:B------:R-:W-:Y:S01]  /*00d0*/  IMAD.MOV.U32 R3, RZ, RZ, 0x48ea6000 ;  /* 0x48ea6000ff037424 */ /* 0x000fe200078e00ff */
[----:B------:R-:W-:-:S07]  /*00e0*/  MOV R6, 0x100 ;  /* 0x0000010000067802 */ /* 0x000fce0000000f00 */
[----:B------:R-:W-:Y:S05]  /*00f0*/  CALL.REL.NOINC `($__internal_0_$__cuda_sm3x_div_rn_noftz_f32_slowpath) ;  /* 0x0000000000847944 */ /* 0x000fea0003c00000 */
[----:B------:R-:W-:-:S07]  /*0100*/  IMAD.MOV.U32 R4, RZ, RZ, R2 ;  /* 0x000000ffff047224 */ /* 0x000fce00078e0002 */
.L_x_0:
[----:B------:R-:W-:Y:S01]  /*0110*/  IMAD.MOV.U32 R5, RZ, RZ, 0x3aa3d70a ;  /* 0x3aa3d70aff057424 */ /* 0x000fe200078e00ff */
[----:B------:R-:W0:Y:S01]  /*0120*/  FCHK P0, R0, 800 ;  /* 0x4448000000007902 */ /* 0x000e220000000000 */
[----:B------:R-:W-:-:S04]  /*0130*/  IMAD.MOV.U32 R2, RZ, RZ, 0x44480000 ;  /* 0x44480000ff027424 */ /* 0x000fc800078e00ff */
[----:B------:R-:W-:-:S04]  /*0140*/  FFMA R2, R5, -R2, 1 ;  /* 0x3f80000005027423 */ /* 0x000fc80000000802 */
[----:B------:R-:W-:-:S04]  /*0150*/  FFMA R5, R2, R5, 0.0012499999720603227615 ;  /* 0x3aa3d70a02057423 */ /* 0x000fc80000000005 */
[----:B------:R-:W-:-:S04]  /*0160*/  FFMA R2, R0, R5, RZ ;  /* 0x0000000500027223 */ /* 0x000fc800000000ff */
[----:B------:R-:W-:-:S04]  /*0170*/  FFMA R3, R2, -800, R0 ;  /* 0xc448000002037823 */ /* 0x000fc80000000000 */
[----:B------:R-:W-:Y:S01]  /*0180*/  FFMA R5, R5, R3, R2 ;  /* 0x0000000305057223 */ /* 0x000fe20000000002 */
[----:B0-----:R-:W-:Y:S06]  /*0190*/  @!P0 BRA `(.L_x_1) ;  /* 0x0000000000108947 */ /* 0x001fec0003800000 */
[----:B------:R-:W-:Y:S01]  /*01a0*/  HFMA2 R3, -RZ, RZ, 4.28125, 0 ;  /* 0x44480000ff037431 */ /* 0x000fe200000001ff */
[----:B------:R-:W-:-:S07]  /*01b0*/  MOV R6, 0x1d0 ;  /* 0x000001d000067802 */ /* 0x000fce0000000f00 */
[----:B------:R-:W-:Y:S05]  /*01c0*/  CALL.REL.NOINC `($__internal_0_$__cuda_sm3x_div_rn_noftz_f32_slowpath) ;  /* 0x0000000000507944 */ /* 0x000fea0003c00000 */
[----:B------:R-:W-:-:S07]  /*01d0*/  IMAD.MOV.U32 R5, RZ, RZ, R2 ;  /* 0x000000ffff057224 */ /* 0x000fce00078e0002 */
.L_x_1:
[----:B------:R-:W-:Y:S01]  /*01e0*/  I2FP.F32.U32 R0, R9 ;  /* 0x0000000900007245 */ /* 0x000fe20000201000 */
[----:B------:R-:W-:Y:S02]  /*01f0*/  IMAD.MOV.U32 R3, RZ, RZ, 0x3ada740e ;  /* 0x3ada740eff037424 */ /* 0x000fe400078e00ff */
[----:B------:R-:W-:Y:S01]  /*0200*/  IMAD.MOV.U32 R2, RZ, RZ, 0x44160000 ;  /* 0x44160000ff027424 */ /* 0x000fe200078e00ff */
[----:B------:R-:W0:Y:S03]  /*0210*/  FCHK P0, R0, 600 ;  /* 0x4416000000007902 */ /* 0x000e260000000000 */
[----:B------:R-:W-:-:S04]  /*0220*/  FFMA R2, R3, -R2, 1 ;  /* 0x3f80000003027423 */ /* 0x000fc80000000802 */
[----:B------:R-:W-:-:S04]  /*0230*/  FFMA R3, R2, R3, 0.0016666667070239782333 ;  /* 0x3ada740e02037423 */ /* 0x000fc80000000003 */
[----:B------:R-:W-:-:S04]  /*0240*/  FFMA R6, R0, R3, RZ ;  /* 0x0000000300067223 */ /* 0x000fc800000000ff */
[----:B------:R-:W-:-:S04]  /*0250*/  FFMA R2, R6, -600, R0 ;  /* 0xc416000006027823 */ /* 0x000fc80000000000 */
[----:B------:R-:W-:Y:S01]  /*0260*/  FFMA R6, R3, R2, R6 ;  /* 0x0000000203067223 */ /* 0x000fe20000000006 */
[----:B0-----:R-:W-:Y:S06]  /*0270*/  @!P0 BRA `(.L_x_2) ;  /* 0x0000000000108947 */ /* 0x001fec0003800000 */
[----:B------:R-:W-:Y:S01]  /*0280*/  IMAD.MOV.U32 R3, RZ, RZ, 0x44160000 ;  /* 0x44160000ff037424 */ /* 0x000fe200078e00ff */
[----:B------:R-:W-:-:S07]  /*0290*/  MOV R6, 0x2b0 ;  /* 0x000002b000067802 */ /* 0x000fce0000000f00 */
[----:B------:R-:W-:Y:S05]  /*02a0*/  CALL.REL.NOINC `($__internal_0_$__cuda_sm3x_div_rn_noftz_f32_slowpath) ;  /* 0x0000000000187944 */ /* 0x000fea0003c00000 */
[----:B------:R-:W-:-:S07]  /*02b0*/  IMAD.MOV.U32 R6, RZ, RZ, R2 ;  /* 0x000000ffff067224 */ /* 0x000fce00078e0002 */
.L_x_2:
[----:B------:R-:W0:Y:S01]  /*02c0*/  LDCU UR4, c[0x0][0x380] ;  /* 0x00007000ff0477ac */ /* 0x000e220008000800 */
[----:B------:R-:W-:Y:S01]  /*02d0*/  SHF.L.U32 R8, R8, 0x4, RZ ;  /* 0x0000000408087819 */ /* 0x000fe200000006ff */
[----:B------:R-:W-:-:S04]  /*02e0*/  IMAD.MOV.U32 R7, RZ, RZ, RZ ;  /* 0x000000ffff077224 */ /* 0x000fc800078e00ff */
[----:B0-----:R0:W-:Y:S02]  /*02f0*/  SUST.D.BA.2D.128.STRONG.SM.TRAP [R8], R4, UR4 ;  /* 0x70ff040408007f9d */ /* 0x0011e4000810ad00 */
[----:B0-----:R-:W-:Y:S05]  /*0300*/  EXIT ;  /* 0x000000000000794d */ /* 0x001fea0003800000 */
        .weak           $__internal_0_$__cuda_sm3x_div_rn_noftz_f32_slowpath
        .type           $__internal_0_$__cuda_sm3x_div_rn_noftz_f32_slowpath,@function
        .size           $__internal_0_$__cuda_sm3x_div_rn_noftz_f32_slowpath,(.L_x_12 - $__internal_0_$__cuda_sm3x_div_rn_noftz_f32_slowpath)
$__internal_0_$__cuda_sm3x_div_rn_noftz_f32_slowpath:
[----:B------:R-:W-:Y:S02]  /*0310*/  SHF.R.U32.HI R7, RZ, 0x17, R3 ;  /* 0x00000017ff077819 */ /* 0x000fe40000011603 */
[--C-:B------:R-:W-:Y:S02]  /*0320*/  SHF.R.U32.HI R2, RZ, 0x17, R0.reuse ;  /* 0x00000017ff027819 */ /* 0x100fe40000011600 */
[----:B------:R-:W-:Y:S02]  /*0330*/  LOP3.LUT R14, R7, 0xff, RZ, 0xc0, !PT ;  /* 0x000000ff070e7812 */ /* 0x000fe400078ec0ff */
[----:B------:R-:W-:Y:S01]  /*0340*/  LOP3.LUT R12, R2, 0xff, RZ, 0xc0, !PT ;  /* 0x000000ff020c7812 */ /* 0x000fe200078ec0ff */
[----:B------:R-:W-:Y:S02]  /*0350*/  IMAD.MOV.U32 R2, RZ, RZ, R0 ;  /* 0x000000ffff027224 */ /* 0x000fe400078e0000 */
[----:B------:R-:W-:Y:S02]  /*0360*/  VIADD R11, R14, 0xffffffff ;  /* 0xffffffff0e0b7836 */ /* 0x000fe40000000000 */
[----:B------:R-:W-:-:S03]  /*0370*/  VIADD R10, R12, 0xffffffff ;  /* 0xffffffff0c0a7836 */ /* 0x000fc60000000000 */
[----:B------:R-:W-:-:S04]  /*0380*/  ISETP.GT.U32.AND P0, PT, R11, 0xfd, PT ;  /* 0x000000fd0b00780c */ /* 0x000fc80003f04070 */
[----:B------:R-:W-:-:S13]  /*0390*/  ISETP.GT.U32.OR P0, PT, R10, 0xfd, P0 ;  /* 0x000000fd0a00780c */ /* 0x000fda0000704470 */
[----:B------:R-:W-:Y:S01]  /*03a0*/  @!P0 MOV R7, RZ ;  /* 0x000000ff00078202 */ /* 0x000fe20000000f00 */
[----:B------:R-:W-:Y:S06]  /*03b0*/  @!P0 BRA `(.L_x_3) ;  /* 0x00000000005c8947 */ /* 0x000fec0003800000 */
[----:B------:R-:W-:Y:S02]  /*03c0*/  FSETP.GTU.FTZ.AND P0, PT, |R0|, +INF , PT ;  /* 0x7f8000000000780b */ /* 0x000fe40003f1c200 */
[----:B------:R-:W-:-:S04]  /*03d0*/  FSETP.GTU.FTZ.AND P1, PT, |R3|, +INF , PT ;  /* 0x7f8000000300780b */ /* 0x000fc80003f3c200 */
[----:B------:R-:W-:-:S13]  /*03e0*/  PLOP3.LUT P0, PT, P0, P1, PT, 0xf8, 0x8f ;  /* 0x00000000008f781c */ /* 0x000fda0000703f70 */
[----:B------:R-:W-:Y:S05]  /*03f0*/  @P0 BRA `(.L_x_4) ;  /* 0x0000000400440947 */ /* 0x000fea0003800000 */
[----:B------:R-:W-:-:S13]  /*0400*/  LOP3.LUT P0, RZ, R3, 0x7fffffff, R2, 0xc8, !PT ;  /* 0x7fffffff03ff7812 */ /* 0x000fda000780c802 */
[----:B------:R-:W-:Y:S05]  /*0410*/  @!P0 BRA `(.L_x_5) ;  /* 0x0000000400348947 */ /* 0x000fea0003800000 */
[C---:B------:R-:W-:Y:S02]  /*0420*/  FSETP.NEU.FTZ.AND P2, PT, |R0|.reuse, +INF , PT ;  /* 0x7f8000000000780b */ /* 0x040fe40003f5d200 */
[----:B------:R-:W-:Y:S02]  /*0430*/  FSETP.NEU.FTZ.AND P1, PT, |R3|, +INF , PT ;  /* 0x7f8000000300780b */ /* 0x000fe40003f3d200 */
[----:B------:R-:W-:-:S11]  /*0440*/  FSETP.NEU.FTZ.AND P0, PT, |R0|, +INF , PT ;  /* 0x7f8000000000780b */ /* 0x000fd60003f1d200 */
[----:B------:R-:W-:Y:S05]  /*0450*/  @!P1 BRA !P2, `(.L_x_5) ;  /* 0x0000000400249947 */ /* 0x000fea0005000000 */
[----:B------:R-:W-:-:S04]  /*0460*/  LOP3.LUT P2, RZ, R2, 0x7fffffff, RZ, 0xc0, !PT ;  /* 0x7fffffff02ff7812 */ /* 0x000fc8000784c0ff */
[----:B------:R-:W-:-:S13]  /*0470*/  PLOP3.LUT P1, PT, P1, P2, PT, 0x2f, 0xf2 ;  /* 0x0000000000f2781c */ /* 0x000fda0000f24577 */
[----:B------:R-:W-:Y:S05]  /*0480*/  @P1 BRA `(.L_x_6) ;  /* 0x0000000400101947 */ /* 0x000fea0003800000 */
[----:B------:R-:W-:-:S04]  /*0490*/  LOP3.LUT P1, RZ, R3, 0x7fffffff, RZ, 0xc0, !PT ;  /* 0x7fffffff03ff7812 */ /* 0x000fc8000782c0ff */
[----:B------:R-:W-:-:S13]  /*04a0*/  PLOP3.LUT P0, PT, P0, P1, PT, 0x2f, 0xf2 ;  /* 0x0000000000f2781c */ /* 0x000fda0000702577 */
[----:B------:R-:W-:Y:S05]  /*04b0*/  @P0 BRA `(.L_x_7) ;  /* 0x0000000000f80947 */ /* 0x000fea0003800000 */
[----:B------:R-:W-:Y:S02]  /*04c0*/  ISETP.GE.AND P0, PT, R10, RZ, PT ;  /* 0x000000ff0a00720c */ /* 0x000fe40003f06270 */
[----:B------:R-:W-:-:S11]  /*04d0*/  ISETP.GE.AND P1, PT, R11, RZ, PT ;  /* 0x000000ff0b00720c */ /* 0x000fd60003f26270 */
[----:B------:R-:W-:Y:S02]  /*04e0*/  @P0 IMAD.MOV.U32 R7, RZ, RZ, RZ ;  /* 0x000000ffff070224 */ /* 0x000fe400078e00ff */
[----:B------:R-:W-:Y:S01]  /*04f0*/  @!P0 FFMA R2, R0, 1.84467440737095516160e+19, RZ ;  /* 0x5f80000000028823 */ /* 0x000fe200000000ff */
[----:B------:R-:W-:Y:S02]  /*0500*/  @!P0 IMAD.MOV.U32 R7, RZ, RZ, -0x40 ;  /* 0xffffffc0ff078424 */ /* 0x000fe400078e00ff */
[----:B------:R-:W-:Y:S02]  /*0510*/  @!P1 FFMA R3, R3, 1.84467440737095516160e+19, RZ ;  /* 0x5f80000003039823 */ /* 0x000fe400000000ff */
[----:B------:R-:W-:-:S07]  /*0520*/  @!P1 VIADD R7, R7, 0x40 ;  /* 0x0000004007079836 */ /* 0x000fce0000000000 */
.L_x_3:
[----:B------:R-:W-:-:S05]  /*0530*/  LEA R10, R14, 0xc0800000, 0x17 ;  /* 0xc08000000e0a7811 */ /* 0x000fca00078eb8ff */
[----:B------:R-:W-:Y:S01]  /*0540*/  IMAD.IADD R10, R3, 0x1, -R10 ;  /* 0x00000001030a7824 */ /* 0x000fe200078e0a0a */
[----:B------:R-:W-:-:S03]  /*0550*/  IADD3 R3, PT, PT, R12, -0x7f, RZ ;  /* 0xffffff810c037810 */ /* 0x000fc60007ffe0ff */
[----:B------:R0:W1:Y:S01]  /*0560*/  MUFU.RCP R11, R10 ;  /* 0x0000000a000b7308 */ /* 0x0000620000001000 */
[----:B------:R-:W-:Y:S01]  /*0570*/  FADD.FTZ R13, -R10, -RZ ;  /* 0x800000ff0a0d7221 */ /* 0x000fe20000010100 */
[C---:B------:R-:W-:Y:S01]  /*0580*/  IMAD R2, R3.reuse, -0x800000, R2 ;  /* 0xff80000003027824 */ /* 0x040fe200078e0202 */
[----:B0-----:R-:W-:-:S05]  /*0590*/  IADD3 R10, PT, PT, R3, 0x7f, -R14 ;  /* 0x0000007f030a7810 */ /* 0x001fca0007ffe80e */
[----:B------:R-:W-:Y:S02]  /*05a0*/  IMAD.IADD R10, R10, 0x1, R7 ;  /* 0x000000010a0a7824 */ /* 0x000fe400078e0207 */
[----:B-1----:R-:W-:-:S04]  /*05b0*/  FFMA R12, R11, R13, 1 ;  /* 0x3f8000000b0c7423 */ /* 0x002fc8000000000d */
[----:B------:R-:W-:-:S04]  /*05c0*/  FFMA R16, R11, R12, R11 ;  /* 0x0000000c0b107223 */ /* 0x000fc8000000000b */
[----:B------:R-:W-:-:S04]  /*05d0*/  FFMA R11, R2, R16, RZ ;  /* 0x00000010020b7223 */ /* 0x000fc800000000ff */
[----:B------:R-:W-:-:S04]  /*05e0*/  FFMA R12, R13, R11, R2 ;  /* 0x0000000b0d0c7223 */ /* 0x000fc80000000002 */
[----:B------:R-:W-:-:S04]  /*05f0*/  FFMA R11, R16, R12, R11 ;  /* 0x0000000c100b7223 */ /* 0x000fc8000000000b */
[----:B------:R-:W-:-:S04]  /*0600*/  FFMA R12, R13, R11, R2 ;  /* 0x0000000b0d0c7223 */ /* 0x000fc80000000002 */
[----:B------:R-:W-:-:S05]  /*0610*/  FFMA R2, R16, R12, R11 ;  /* 0x0000000c10027223 */ /* 0x000fca000000000b */
[----:B------:R-:W-:-:S04]  /*0620*/  SHF.R.U32.HI R3, RZ, 0x17, R2 ;  /* 0x00000017ff037819 */ /* 0x000fc80000011602 */
[----:B------:R-:W-:-:S05]  /*0630*/  LOP3.LUT R3, R3, 0xff, RZ, 0xc0, !PT ;  /* 0x000000ff03037812 */ /* 0x000fca00078ec0ff */
[----:B------:R-:W-:-:S04]  /*0640*/  IMAD.IADD R13, R3, 0x1, R10 ;  /* 0x00000001030d7824 */ /* 0x000fc800078e020a */
[----:B------:R-:W-:-:S05]  /*0650*/  VIADD R3, R13, 0xffffffff ;  /* 0xffffffff0d037836 */ /* 0x000fca0000000000 */
[----:B------:R-:W-:-:S13]  /*0660*/  ISETP.GE.U32.AND P0, PT, R3, 0xfe, PT ;  /* 0x000000fe0300780c */ /* 0x000fda0003f06070 */
[----:B------:R-:W-:Y:S05]  /*0670*/  @!P0 BRA `(.L_x_8) ;  /* 0x0000000000808947 */ /* 0x000fea0003800000 */
[----:B------:R-:W-:-:S13]  /*0680*/  ISETP.GT.AND P0, PT, R13, 0xfe, PT ;  /* 0x000000fe0d00780c */ /* 0x000fda0003f04270 */
[----:B------:R-:W-:Y:S05]  /*0690*/  @P0 BRA `(.L_x_9) ;  /* 0x00000000006c0947 */ /* 0x000fea0003800000 */
[----:B------:R-:W-:-:S13]  /*06a0*/  ISETP.GE.AND P0, PT, R13, 0x1, PT ;  /* 0x000000010d00780c */ /* 0x000fda0003f06270 */
[----:B------:R-:W-:Y:S05]  /*06b0*/  @P0 BRA `(.L_x_10) ;  /* 0x0000000000980947 */ /* 0x000fea0003800000 */
[----:B------:R-:W-:Y:S02]  /*06c0*/  ISETP.GE.AND P0, PT, R13, -0x18, PT ;  /* 0xffffffe80d00780c */ /* 0x000fe40003f06270 */
[----:B------:R-:W-:-:S11]  /*06d0*/  LOP3.LUT R2, R2, 0x80000000, RZ, 0xc0, !PT ;  /* 0x8000000002027812 */ /* 0x000fd600078ec0ff */
[----:B------:R-:W-:Y:S05]  /*06e0*/  @!P0 BRA `(.L_x_10) ;  /* 0x00000000008c8947 */ /* 0x000fea0003800000 */
[CCC-:B------:R-:W-:Y:S01]  /*06f0*/  FFMA.RZ R3, R16.reuse, R12.reuse, R11.reuse ;  /* 0x0000000c10037223 */ /* 0x1c0fe2000000c00b */
[CCC-:B------:R-:W-:Y:S01]  /*0700*/  FFMA.RM R10, R16.reuse, R12.reuse, R11.reuse ;  /* 0x0000000c100a7223 */ /* 0x1c0fe2000000400b */
[C---:B------:R-:W-:Y:S02]  /*0710*/  ISETP.NE.AND P2, PT, R13.reuse, RZ, PT ;  /* 0x000000ff0d00720c */ /* 0x040fe40003f45270 */
[----:B------:R-:W-:Y:S02]  /*0720*/  ISETP.NE.AND P1, PT, R13, RZ, PT ;  /* 0x000000ff0d00720c */ /* 0x000fe40003f25270 */
[----:B------:R-:W-:Y:S01]  /*0730*/  LOP3.LUT R7, R3, 0x7fffff, RZ, 0xc0, !PT ;  /* 0x007fffff03077812 */ /* 0x000fe200078ec0ff */
[----:B------:R-:W-:Y:S01]  /*0740*/  FFMA.RP R3, R16, R12, R11 ;  /* 0x0000000c10037223 */ /* 0x000fe2000000800b */
[C---:B------:R-:W-:Y:S01]  /*0750*/  VIADD R12, R13.reuse, 0x20 ;  /* 0x000000200d0c7836 */ /* 0x040fe20000000000 */
[----:B------:R-:W-:Y:S02]  /*0760*/  IADD3 R11, PT, PT, -R13, RZ, RZ ;  /* 0x000000ff0d0b7210 */ /* 0x000fe40007ffe1ff */
[----:B------:R-:W-:-:S02]  /*0770*/  LOP3.LUT R7, R7, 0x800000, RZ, 0xfc, !PT ;  /* 0x0080000007077812 */ /* 0x000fc400078efcff */
[----:B------:R-:W-:Y:S02]  /*0780*/  FSETP.NEU.FTZ.AND P0, PT, R3, R10, PT ;  /* 0x0000000a0300720b */ /* 0x000fe40003f1d000 */
[----:B------:R-:W-:Y:S02]  /*0790*/  SHF.L.U32 R12, R7, R12, RZ ;  /* 0x0000000c070c7219 */ /* 0x000fe400000006ff */
[----:B------:R-:W-:Y:S02]  /*07a0*/  SEL R10, R11, RZ, P2 ;  /* 0x000000ff0b0a7207 */ /* 0x000fe40001000000 */
[----:B------:R-:W-:Y:S02]  /*07b0*/  ISETP.NE.AND P1, PT, R12, RZ, P1 ;  /* 0x000000ff0c00720c */ /* 0x000fe40000f25270 */
[----:B------:R-:W-:Y:S02]  /*07c0*/  SHF.R.U32.HI R10, RZ, R10, R7 ;  /* 0x0000000aff0a7219 */ /* 0x000fe40000011607 */
[----:B------:R-:W-:-:S02]  /*07d0*/  PLOP3.LUT P0, PT, P0, P1, PT, 0xf8, 0x8f ;  /* 0x00000000008f781c */ /* 0x000fc40000703f70 */
[----:B------:R-:W-:Y:S02]  /*07e0*/  SHF.R.U32.HI R12, RZ, 0x1, R10 ;  /* 0x00000001ff0c7819 */ /* 0x000fe4000001160a */
[----:B------:R-:W-:-:S04]  /*07f0*/  SEL R3, RZ, 0x1, !P0 ;  /* 0x00000001ff037807 */ /* 0x000fc80004000000 */
[----:B------:R-:W-:-:S04]  /*0800*/  LOP3.LUT R3, R3, 0x1, R12, 0xf8, !PT ;  /* 0x0000000103037812 */ /* 0x000fc800078ef80c */
[----:B------:R-:W-:-:S05]  /*0810*/  LOP3.LUT R3, R3, R10, RZ, 0xc0, !PT ;  /* 0x0000000a03037212 */ /* 0x000fca00078ec0ff */
[----:B------:R-:W-:-:S05]  /*0820*/  IMAD.IADD R3, R12, 0x1, R3 ;  /* 0x000000010c037824 */ /* 0x000fca00078e0203 */
[----:B------:R-:W-:Y:S01]  /*0830*/  LOP3.LUT R2, R3, R2, RZ, 0xfc, !PT ;  /* 0x0000000203027212 */ /* 0x000fe200078efcff */
[----:B------:R-:W-:Y:S06]  /*0840*/  BRA `(.L_x_10) ;  /* 0x0000000000347947 */ /* 0x000fec0003800000 */
.L_x_9:
[----:B------:R-:W-:-:S04]  /*0850*/  LOP3.LUT R2, R2, 0x80000000, RZ, 0xc0, !PT ;  /* 0x8000000002027812 */ /* 0x000fc800078ec0ff */
[----:B------:R-:W-:Y:S01]  /*0860*/  LOP3.LUT R2, R2, 0x7f800000, RZ, 0xfc, !PT ;  /* 0x7f80000002027812 */ /* 0x000fe200078efcff */
[----:B------:R-:W-:Y:S06]  /*0870*/  BRA `(.L_x_10) ;  /* 0x0000000000287947 */ /* 0x000fec0003800000 */
.L_x_8:
[----:B------:R-:W-:Y:S01]  /*0880*/  IMAD R2, R10, 0x800000, R2 ;  /* 0x008000000a027824 */ /* 0x000fe200078e0202 */
[----:B------:R-:W-:Y:S06]  /*0890*/  BRA `(.L_x_10) ;  /* 0x0000000000207947 */ /* 0x000fec0003800000 */
.L_x_7:
[----:B------:R-:W-:-:S04]  /*08a0*/  LOP3.LUT R2, R3, 0x80000000, R2, 0x48, !PT ;  /* 0x8000000003027812 */ /* 0x000fc800078e4802 */
[----:B------:R-:W-:Y:S01]  /*08b0*/  LOP3.LUT R2, R2, 0x7f800000, RZ, 0xfc, !PT ;  /* 0x7f80000002027812 */ /* 0x000fe200078efcff */
[----:B------:R-:W-:Y:S06]  /*08c0*/  BRA `(.L_x_10) ;  /* 0x0000000000147947 */ /* 0x000fec0003800000 */
.L_x_6:
[----:B------:R-:W-:Y:S01]  /*08d0*/  LOP3.LUT R2, R3, 0x80000000, R2, 0x48, !PT ;  /* 0x8000000003027812 */ /* 0x000fe200078e4802 */
[----:B------:R-:W-:Y:S06]  /*08e0*/  BRA `(.L_x_10) ;  /* 0x00000000000c7947 */ /* 0x000fec0003800000 */
.L_x_5:
[----:B------:R-:W0:Y:S01]  /*08f0*/  MUFU.RSQ R2, -QNAN ;  /* 0xffc0000000027908 */ /* 0x000e220000001400 */
[----:B------:R-:W-:Y:S05]  /*0900*/  BRA `(.L_x_10) ;  /* 0x0000000000047947 */ /* 0x000fea0003800000 */
.L_x_4:
[----:B------:R-:W-:-:S07]  /*0910*/  FADD.FTZ R2, R0, R3 ;  /* 0x0000000300027221 */ /* 0x000fce0000010000 */
.L_x_10:
[----:B------:R-:W-:-:S04]  /*0920*/  IMAD.MOV.U32 R7, RZ, RZ, 0x0 ;  /* 0x00000000ff077424 */ /* 0x000fc800078e00ff */
[----:B0-----:R-:W-:Y:S05]  /*0930*/  RET.REL.NODEC R6 `(_Z11renderPixely) ;  /* 0xfffffff406b07950 */ /* 0x001fea0003c3ffff */
.L_x_11:
[----:B------:R-:W-:-:S00]  /*0940*/  BRA `(.L_x_11) ;  /* 0xfffffffc00fc7947 */ /* 0x000fc0000383ffff */
[----:B------:R-:W-:-:S00]  /*0950*/  NOP ;  /* 0x0000000000007918 */ /* 0x000fc00000000000 */
        /* <DEDUP_REMOVED lines=10> */
.L_x_12:


//--------------------- .nv.shared.reserved.0     --------------------------
	.section	.nv.shared.reserved.0,"aw",@nobits
	.weak		__nv_reservedSMEM_offset_0_alias
	.size		__nv_reservedSMEM_offset_0_alias, 0, 64
	.other		__nv_reservedSMEM_offset_0_alias,@"STO_CUDA_RESERVED_SHARED STV_DEFAULT"
__nv_reservedSMEM_offset_0_alias:
	.zero		0
	.zero		64


//--------------------- .nv.constant0._Z11renderPixely --------------------------
	.section	.nv.constant0._Z11renderPixely,"a",@progbits
	.sectionflags	@""
	.align	4
.nv.constant0._Z11renderPixely:
	.zero		904


//--------------------- SYMBOLS --------------------------

	.type		.nv.reservedSmem.offset0,@object
	.size		.nv.reservedSmem.offset0,0x4
